//
// Generated by NVIDIA NVVM Compiler
//
// Compiler Build ID: CL-36424714
// Cuda compilation tools, release 13.0, V13.0.88
// Based on NVVM 20.0.0
//

.version 9.0
.target sm_100
.address_size 64

	// .globl	_Z3addiPfS_
.global .attribute(.managed) .align 4 .u32 N = 1048576;
.global .attribute(.managed) .align 4 .b8 x[48];
.global .attribute(.managed) .align 4 .b8 y[48];
.global .attribute(.managed) .align 8 .b8 a[16384];

.visible .entry _Z3addiPfS_(
	.param .u32 _Z3addiPfS__param_0,
	.param .u64 .ptr .align 1 _Z3addiPfS__param_1,
	.param .u64 .ptr .align 1 _Z3addiPfS__param_2
)
{
	.reg .pred 	%p<10>;
	.reg .b32 	%r<23>;
	.reg .b32 	%f<88>;
	.reg .b64 	%rd<28>;

	ld.param.u32 	%r16, [_Z3addiPfS__param_0];
	ld.param.u64 	%rd15, [_Z3addiPfS__param_1];
	ld.param.u64 	%rd16, [_Z3addiPfS__param_2];
	cvta.to.global.u64 	%rd1, %rd16;
	cvta.to.global.u64 	%rd2, %rd15;
	setp.lt.s32 	%p1, %r16, 1;
	@%p1 bra 	$L__BB0_13;
	and.b32  	%r1, %r16, 15;
	setp.lt.u32 	%p2, %r16, 16;
	mov.b32 	%r20, 0;
	@%p2 bra 	$L__BB0_4;
	and.b32  	%r20, %r16, 2147483632;
	neg.s32 	%r18, %r20;
	add.s64 	%rd25, %rd2, 32;
	add.s64 	%rd24, %rd1, 32;
$L__BB0_3:
	.pragma "nounroll";
	ld.global.f32 	%f1, [%rd25+-32];
	ld.global.f32 	%f2, [%rd24+-32];
	add.f32 	%f3, %f1, %f2;
	st.global.f32 	[%rd24+-32], %f3;
	ld.global.f32 	%f4, [%rd25+-28];
	ld.global.f32 	%f5, [%rd24+-28];
	add.f32 	%f6, %f4, %f5;
	st.global.f32 	[%rd24+-28], %f6;
	ld.global.f32 	%f7, [%rd25+-24];
	ld.global.f32 	%f8, [%rd24+-24];
	add.f32 	%f9, %f7, %f8;
	st.global.f32 	[%rd24+-24], %f9;
	ld.global.f32 	%f10, [%rd25+-20];
	ld.global.f32 	%f11, [%rd24+-20];
	add.f32 	%f12, %f10, %f11;
	st.global.f32 	[%rd24+-20], %f12;
	ld.global.f32 	%f13, [%rd25+-16];
	ld.global.f32 	%f14, [%rd24+-16];
	add.f32 	%f15, %f13, %f14;
	st.global.f32 	[%rd24+-16], %f15;
	ld.global.f32 	%f16, [%rd25+-12];
	ld.global.f32 	%f17, [%rd24+-12];
	add.f32 	%f18, %f16, %f17;
	st.global.f32 	[%rd24+-12], %f18;
	ld.global.f32 	%f19, [%rd25+-8];
	ld.global.f32 	%f20, [%rd24+-8];
	add.f32 	%f21, %f19, %f20;
	st.global.f32 	[%rd24+-8], %f21;
	ld.global.f32 	%f22, [%rd25+-4];
	ld.global.f32 	%f23, [%rd24+-4];
	add.f32 	%f24, %f22, %f23;
	st.global.f32 	[%rd24+-4], %f24;
	ld.global.f32 	%f25, [%rd25];
	ld.global.f32 	%f26, [%rd24];
	add.f32 	%f27, %f25, %f26;
	st.global.f32 	[%rd24], %f27;
	ld.global.f32 	%f28, [%rd25+4];
	ld.global.f32 	%f29, [%rd24+4];
	add.f32 	%f30, %f28, %f29;
	st.global.f32 	[%rd24+4], %f30;
	ld.global.f32 	%f31, [%rd25+8];
	ld.global.f32 	%f32, [%rd24+8];
	add.f32 	%f33, %f31, %f32;
	st.global.f32 	[%rd24+8], %f33;
	ld.global.f32 	%f34, [%rd25+12];
	ld.global.f32 	%f35, [%rd24+12];
	add.f32 	%f36, %f34, %f35;
	st.global.f32 	[%rd24+12], %f36;
	ld.global.f32 	%f37, [%rd25+16];
	ld.global.f32 	%f38, [%rd24+16];
	add.f32 	%f39, %f37, %f38;
	st.global.f32 	[%rd24+16], %f39;
	ld.global.f32 	%f40, [%rd25+20];
	ld.global.f32 	%f41, [%rd24+20];
	add.f32 	%f42, %f40, %f41;
	st.global.f32 	[%rd24+20], %f42;
	ld.global.f32 	%f43, [%rd25+24];
	ld.global.f32 	%f44, [%rd24+24];
	add.f32 	%f45, %f43, %f44;
	st.global.f32 	[%rd24+24], %f45;
	ld.global.f32 	%f46, [%rd25+28];
	ld.global.f32 	%f47, [%rd24+28];
	add.f32 	%f48, %f46, %f47;
	st.global.f32 	[%rd24+28], %f48;
	add.s32 	%r18, %r18, 16;
	add.s64 	%rd25, %rd25, 64;
	add.s64 	%rd24, %rd24, 64;
	setp.ne.s32 	%p3, %r18, 0;
	@%p3 bra 	$L__BB0_3;
$L__BB0_4:
	setp.eq.s32 	%p4, %r1, 0;
	@%p4 bra 	$L__BB0_13;
	and.b32  	%r7, %r16, 7;
	setp.lt.u32 	%p5, %r1, 8;
	@%p5 bra 	$L__BB0_7;
	mul.wide.u32 	%rd17, %r20, 4;
	add.s64 	%rd18, %rd2, %rd17;
	ld.global.f32 	%f49, [%rd18];
	add.s64 	%rd19, %rd1, %rd17;
	ld.global.f32 	%f50, [%rd19];
	add.f32 	%f51, %f49, %f50;
	st.global.f32 	[%rd19], %f51;
	ld.global.f32 	%f52, [%rd18+4];
	ld.global.f32 	%f53, [%rd19+4];
	add.f32 	%f54, %f52, %f53;
	st.global.f32 	[%rd19+4], %f54;
	ld.global.f32 	%f55, [%rd18+8];
	ld.global.f32 	%f56, [%rd19+8];
	add.f32 	%f57, %f55, %f56;
	st.global.f32 	[%rd19+8], %f57;
	ld.global.f32 	%f58, [%rd18+12];
	ld.global.f32 	%f59, [%rd19+12];
	add.f32 	%f60, %f58, %f59;
	st.global.f32 	[%rd19+12], %f60;
	ld.global.f32 	%f61, [%rd18+16];
	ld.global.f32 	%f62, [%rd19+16];
	add.f32 	%f63, %f61, %f62;
	st.global.f32 	[%rd19+16], %f63;
	ld.global.f32 	%f64, [%rd18+20];
	ld.global.f32 	%f65, [%rd19+20];
	add.f32 	%f66, %f64, %f65;
	st.global.f32 	[%rd19+20], %f66;
	ld.global.f32 	%f67, [%rd18+24];
	ld.global.f32 	%f68, [%rd19+24];
	add.f32 	%f69, %f67, %f68;
	st.global.f32 	[%rd19+24], %f69;
	ld.global.f32 	%f70, [%rd18+28];
	ld.global.f32 	%f71, [%rd19+28];
	add.f32 	%f72, %f70, %f71;
	st.global.f32 	[%rd19+28], %f72;
	add.s32 	%r20, %r20, 8;
$L__BB0_7:
	setp.eq.s32 	%p6, %r7, 0;
	@%p6 bra 	$L__BB0_13;
	and.b32  	%r10, %r16, 3;
	setp.lt.u32 	%p7, %r7, 4;
	@%p7 bra 	$L__BB0_10;
	mul.wide.u32 	%rd20, %r20, 4;
	add.s64 	%rd21, %rd2, %rd20;
	ld.global.f32 	%f73, [%rd21];
	add.s64 	%rd22, %rd1, %rd20;
	ld.global.f32 	%f74, [%rd22];
	add.f32 	%f75, %f73, %f74;
	st.global.f32 	[%rd22], %f75;
	ld.global.f32 	%f76, [%rd21+4];
	ld.global.f32 	%f77, [%rd22+4];
	add.f32 	%f78, %f76, %f77;
	st.global.f32 	[%rd22+4], %f78;
	ld.global.f32 	%f79, [%rd21+8];
	ld.global.f32 	%f80, [%rd22+8];
	add.f32 	%f81, %f79, %f80;
	st.global.f32 	[%rd22+8], %f81;
	ld.global.f32 	%f82, [%rd21+12];
	ld.global.f32 	%f83, [%rd22+12];
	add.f32 	%f84, %f82, %f83;
	st.global.f32 	[%rd22+12], %f84;
	add.s32 	%r20, %r20, 4;
$L__BB0_10:
	setp.eq.s32 	%p8, %r10, 0;
	@%p8 bra 	$L__BB0_13;
	mul.wide.u32 	%rd23, %r20, 4;
	add.s64 	%rd27, %rd1, %rd23;
	add.s64 	%rd26, %rd2, %rd23;
	neg.s32 	%r22, %r10;
$L__BB0_12:
	.pragma "nounroll";
	ld.global.f32 	%f85, [%rd26];
	ld.global.f32 	%f86, [%rd27];
	add.f32 	%f87, %f85, %f86;
	st.global.f32 	[%rd27], %f87;
	add.s64 	%rd27, %rd27, 4;
	add.s64 	%rd26, %rd26, 4;
	add.s32 	%r22, %r22, 1;
	setp.ne.s32 	%p9, %r22, 0;
	@%p9 bra 	$L__BB0_12;
$L__BB0_13:
	ret;

}
	// .globl	_Z4roUpi
.visible .entry _Z4roUpi(
	.param .u32 _Z4roUpi_param_0
)
{
	.reg .pred 	%p<2>;
	.reg .b32 	%r<5>;
	.reg .b64 	%rd<8>;
	.reg .b64 	%fd<2>;

	ld.param.u32 	%r2, [_Z4roUpi_param_0];
	mov.u32 	%r1, %tid.x;
	setp.ge.s32 	%p1, %r1, %r2;
	@%p1 bra 	$L__BB1_2;
	mov.u32 	%r3, %ntid.y;
	cvt.rn.f64.u32 	%fd1, %r3;
	mov.u32 	%r4, %ctaid.x;
	mul.wide.u32 	%rd1, %r4, 256;
	mov.u64 	%rd2, a;
	add.s64 	%rd3, %rd2, %rd1;
	mul.wide.u32 	%rd4, %r1, 8;
	add.s64 	%rd5, %rd3, %rd4;
	ld.global.u64 	%rd6, [%rd5];
	cvta.to.global.u64 	%rd7, %rd6;
	st.global.f64 	[%rd7+16], %fd1;
$L__BB1_2:
	ret;

}


// ===== COMPILED SASS (sm_100) =====

	.target	sm_100

	.elftype	@"ET_EXEC"


//--------------------- .note.nv.tkinfo           --------------------------
	.section	.note.nv.tkinfo,"",@"SHT_NOTE"
	.sectionflags	@"SHF_NOTE_NV_TKINFO"
	.tkinfo
        /*0018*/ 	.word	0x00000002
        /*0030*/ 	.string	""
        /*0030*/ 	.string	"ptxas"
        /*0030*/ 	.string	"Cuda compilation tools, release 13.0, V13.0.88"
        /*0030*/ 	.string	"Build cuda_13.0.r13.0/compiler.36424714_0"
        /*0030*/ 	.string	"-arch sm_100 -m 64 "



//--------------------- .note.nv.cuinfo           --------------------------
	.section	.note.nv.cuinfo,"",@"SHT_NOTE"
	.sectionflags	@"SHF_NOTE_NV_CUINFO"
        /*0018*/ 	.short	0x0002
        /*001a*/ 	.short	0x0064
        /*001c*/ 	.short	0x0082
	.zero		2


//--------------------- .nv.info                  --------------------------
	.section	.nv.info,"",@"SHT_CUDA_INFO"
	.align	4


	//----- nvinfo : EIATTR_REGCOUNT
	.align		4
        /*0000*/ 	.byte	0x04, 0x2f
        /*0002*/ 	.short	(.L_5 - .L_4)
	.align		4
.L_4:
        /*0004*/ 	.word	index@(_Z3addiPfS_)
        /*0008*/ 	.word	0x00000012


	//----- nvinfo : EIATTR_FRAME_SIZE
	.align		4
.L_5:
        /*000c*/ 	.byte	0x04, 0x11
        /*000e*/ 	.short	(.L_7 - .L_6)
	.align		4
.L_6:
        /*0010*/ 	.word	index@(_Z3addiPfS_)
        /*0014*/ 	.word	0x00000000


	//----- nvinfo : EIATTR_REGCOUNT
	.align		4
.L_7:
        /*0018*/ 	.byte	0x04, 0x2f
        /*001a*/ 	.short	(.L_9 - .L_8)
	.align		4
.L_8:
        /*001c*/ 	.word	index@(_Z4roUpi)
        /*0020*/ 	.word	0x0000000a


	//----- nvinfo : EIATTR_FRAME_SIZE
	.align		4
.L_9:
        /*0024*/ 	.byte	0x04, 0x11
        /*0026*/ 	.short	(.L_11 - .L_10)
	.align		4
.L_10:
        /*0028*/ 	.word	index@(_Z4roUpi)
        /*002c*/ 	.word	0x00000000


	//----- nvinfo : EIATTR_MIN_STACK_SIZE
	.align		4
.L_11:
        /*0030*/ 	.byte	0x04, 0x12
        /*0032*/ 	.short	(.L_13 - .L_12)
	.align		4
.L_12:
        /*0034*/ 	.word	index@(_Z4roUpi)
        /*0038*/ 	.word	0x00000000


	//----- nvinfo : EIATTR_MIN_STACK_SIZE
	.align		4
.L_13:
        /*003c*/ 	.byte	0x04, 0x12
        /*003e*/ 	.short	(.L_15 - .L_14)
	.align		4
.L_14:
        /*0040*/ 	.word	index@(_Z3addiPfS_)
        /*0044*/ 	.word	0x00000000
.L_15:


//--------------------- .nv.compat                --------------------------
	.section	.nv.compat,"",@"SHT_CUDA_COMPAT_INFO"
	.align	4
        /*0000*/ 	.byte	0x02, 0x09, 0x00, 0x00, 0x02, 0x02, 0x01, 0x00, 0x02, 0x05, 0x05, 0x00, 0x03, 0x07, 0x01, 0x01
        /*0010*/ 	.byte	0x02, 0x03, 0x00, 0x00, 0x02, 0x06, 0x01, 0x00, 0x04, 0x0b, 0x08, 0x00, 0x09, 0x00, 0x00, 0x00
        /*0020*/ 	.byte	0x00, 0x00, 0x00, 0x00


//--------------------- .nv.info._Z4roUpi         --------------------------
	.section	.nv.info._Z4roUpi,"",@"SHT_CUDA_INFO"
	.sectionflags	@""
	.align	4


	//----- nvinfo : EIATTR_CUDA_API_VERSION
	.align		4
        /*0000*/ 	.byte	0x04, 0x37
        /*0002*/ 	.short	(.L_17 - .L_16)
.L_16:
        /*0004*/ 	.word	0x00000082


	//----- nvinfo : EIATTR_KPARAM_INFO
	.align		4
.L_17:
        /*0008*/ 	.byte	0x04, 0x17
        /*000a*/ 	.short	(.L_19 - .L_18)
.L_18:
        /*000c*/ 	.word	0x00000000
        /*0010*/ 	.short	0x0000
        /*0012*/ 	.short	0x0000
        /*0014*/ 	.byte	0x00, 0xf0, 0x11, 0x00


	//----- nvinfo : EIATTR_SPARSE_MMA_MASK
	.align		4
.L_19:
        /*0018*/ 	.byte	0x03, 0x50
        /*001a*/ 	.short	0x0000


	//----- nvinfo : EIATTR_MAXREG_COUNT
	.align		4
        /*001c*/ 	.byte	0x03, 0x1b
        /*001e*/ 	.short	0x00ff


	//----- nvinfo : EIATTR_MERCURY_ISA_VERSION
	.align		4
        /*0020*/ 	.byte	0x03, 0x5f
        /*0022*/ 	.short	0x0101


	//----- nvinfo : EIATTR_VRC_CTA_INIT_COUNT
	.align		4
        /*0024*/ 	.byte	0x02, 0x4a
	.zero		1
	.zero		1


	//----- nvinfo : EIATTR_EXIT_INSTR_OFFSETS
	.align		4
        /*0028*/ 	.byte	0x04, 0x1c
        /*002a*/ 	.short	(.L_21 - .L_20)


	//   ....[0]....
.L_20:
        /*002c*/ 	.word	0x00000040


	//   ....[1]....
        /*0030*/ 	.word	0x000000e0


	//----- nvinfo : EIATTR_CBANK_PARAM_SIZE
	.align		4
.L_21:
        /*0034*/ 	.byte	0x03, 0x19
        /*0036*/ 	.short	0x0004


	//----- nvinfo : EIATTR_PARAM_CBANK
	.align		4
        /*0038*/ 	.byte	0x04, 0x0a
        /*003a*/ 	.short	(.L_23 - .L_22)
	.align		4
.L_22:
        /*003c*/ 	.word	index@(.nv.constant0._Z4roUpi)
        /*0040*/ 	.short	0x0380
        /*0042*/ 	.short	0x0004


	//----- nvinfo : EIATTR_SW_WAR
	.align		4
.L_23:
        /*0044*/ 	.byte	0x04, 0x36
        /*0046*/ 	.short	(.L_25 - .L_24)
.L_24:
        /*0048*/ 	.word	0x00000008
.L_25:


//--------------------- .nv.info._Z3addiPfS_      --------------------------
	.section	.nv.info._Z3addiPfS_,"",@"SHT_CUDA_INFO"
	.sectionflags	@""
	.align	4


	//----- nvinfo : EIATTR_CUDA_API_VERSION
	.align		4
        /*0000*/ 	.byte	0x04, 0x37
        /*0002*/ 	.short	(.L_27 - .L_26)
.L_26:
        /*0004*/ 	.word	0x00000082


	//----- nvinfo : EIATTR_KPARAM_INFO
	.align		4
.L_27:
        /*0008*/ 	.byte	0x04, 0x17
        /*000a*/ 	.short	(.L_29 - .L_28)
.L_28:
        /*000c*/ 	.word	0x00000000
        /*0010*/ 	.short	0x0002
        /*0012*/ 	.short	0x0010
        /*0014*/ 	.byte	0x00, 0xf5, 0x21, 0x00


	//----- nvinfo : EIATTR_KPARAM_INFO
	.align		4
.L_29:
        /*0018*/ 	.byte	0x04, 0x17
        /*001a*/ 	.short	(.L_31 - .L_30)
.L_30:
        /*001c*/ 	.word	0x00000000
        /*0020*/ 	.short	0x0001
        /*0022*/ 	.short	0x0008
        /*0024*/ 	.byte	0x00, 0xf5, 0x21, 0x00


	//----- nvinfo : EIATTR_KPARAM_INFO
	.align		4
.L_31:
        /*0028*/ 	.byte	0x04, 0x17
        /*002a*/ 	.short	(.L_33 - .L_32)
.L_32:
        /*002c*/ 	.word	0x00000000
        /*0030*/ 	.short	0x0000
        /*0032*/ 	.short	0x0000
        /*0034*/ 	.byte	0x00, 0xf0, 0x11, 0x00


	//----- nvinfo : EIATTR_SPARSE_MMA_MASK
	.align		4
.L_33:
        /*0038*/ 	.byte	0x03, 0x50
        /*003a*/ 	.short	0x0000


	//----- nvinfo : EIATTR_MAXREG_COUNT
	.align		4
        /*003c*/ 	.byte	0x03, 0x1b
        /*003e*/ 	.short	0x00ff


	//----- nvinfo : EIATTR_MERCURY_ISA_VERSION
	.align		4
        /*0040*/ 	.byte	0x03, 0x5f
        /*0042*/ 	.short	0x0101


	//----- nvinfo : EIATTR_VRC_CTA_INIT_COUNT
	.align		4
        /*0044*/ 	.byte	0x02, 0x4a
	.zero		1
	.zero		1


	//----- nvinfo : EIATTR_EXIT_INSTR_OFFSETS
	.align		4
        /*0048*/ 	.byte	0x04, 0x1c
        /*004a*/ 	.short	(.L_35 - .L_34)


	//   ....[0]....
.L_34:
        /*004c*/ 	.word	0x00000030


	//   ....[1]....
        /*0050*/ 	.word	0x00000600


	//   ....[2]....
        /*0054*/ 	.word	0x000008a0


	//   ....[3]....
        /*0058*/ 	.word	0x00000a40


	//   ....[4]....
        /*005c*/ 	.word	0x00000b90


	//----- nvinfo : EIATTR_CBANK_PARAM_SIZE
	.align		4
.L_35:
        /*0060*/ 	.byte	0x03, 0x19
        /*0062*/ 	.short	0x0018


	//----- nvinfo : EIATTR_PARAM_CBANK
	.align		4
        /*0064*/ 	.byte	0x04, 0x0a
        /*0066*/ 	.short	(.L_37 - .L_36)
	.align		4
.L_36:
        /*0068*/ 	.word	index@(.nv.constant0._Z3addiPfS_)
        /*006c*/ 	.short	0x0380
        /*006e*/ 	.short	0x0018


	//----- nvinfo : EIATTR_SW_WAR
	.align		4
.L_37:
        /*0070*/ 	.byte	0x04, 0x36
        /*0072*/ 	.short	(.L_39 - .L_38)
.L_38:
        /*0074*/ 	.word	0x00000008
.L_39:


//--------------------- .nv.callgraph             --------------------------
	.section	.nv.callgraph,"",@"SHT_CUDA_CALLGRAPH"
	.align	4
	.sectionentsize	8
	.align		4
        /*0000*/ 	.word	0x00000000
	.align		4
        /*0004*/ 	.word	0xffffffff
	.align		4
        /*0008*/ 	.word	0x00000000
	.align		4
        /*000c*/ 	.word	0xfffffffe
	.align		4
        /*0010*/ 	.word	0x00000000
	.align		4
        /*0014*/ 	.word	0xfffffffd
	.align		4
        /*0018*/ 	.word	0x00000000
	.align		4
        /*001c*/ 	.word	0xfffffffc


//--------------------- .nv.constant4             --------------------------
	.section	.nv.constant4,"a",@progbits
	.align	8
	.align		8
.nv.constant4:
        /*0000*/ 	.dword	N
	.align		8
        /*0008*/ 	.dword	x
	.align		8
        /*0010*/ 	.dword	y
	.align		8
        /*0018*/ 	.dword	a


//--------------------- .text._Z4roUpi            --------------------------
	.section	.text._Z4roUpi,"ax",@progbits
	.align	128
        .global         _Z4roUpi
        .type           _Z4roUpi,@function
        .size           _Z4roUpi,(.L_x_7 - _Z4roUpi)
        .other          _Z4roUpi,@"STO_CUDA_ENTRY STV_DEFAULT"
_Z4roUpi:
.text._Z4roUpi:
[----:B------:R-:W-:Y:S01]  /*0000*/  LDC R1, c[0x0][0x37c] ;  /* 0x0000df00ff017b82 */ /* 0x000fe20000000800 */
[----:B------:R-:W0:Y:S01]  /*0010*/  S2R R5, SR_TID.X ;  /* 0x0000000000057919 */ /* 0x000e220000002100 */
[----:B------:R-:W0:Y:S02]  /*0020*/  LDCU UR4, c[0x0][0x380] ;  /* 0x00007000ff0477ac */ /* 0x000e240008000800 */
[----:B0-----:R-:W-:-:S13]  /*0030*/  ISETP.GE.AND P0, PT, R5, UR4, PT ;  /* 0x0000000405007c0c */ /* 0x001fda000bf06270 */
[----:B------:R-:W-:Y:S05]  /*0040*/  @P0 EXIT ;  /* 0x000000000000094d */ /* 0x000fea0003800000 */
[----:B------:R-:W0:Y:S01]  /*0050*/  S2R R7, SR_CTAID.X ;  /* 0x0000000000077919 */ /* 0x000e220000002500 */
[----:B------:R-:W0:Y:S01]  /*0060*/  LDC.64 R2, c[0x4][0x18] ;  /* 0x01000600ff027b82 */ /* 0x000e220000000a00 */
[----:B------:R-:W1:Y:S01]  /*0070*/  LDCU.64 UR4, c[0x0][0x358] ;  /* 0x00006b00ff0477ac */ /* 0x000e620008000a00 */
[----:B0-----:R-:W-:-:S04]  /*0080*/  IMAD.WIDE.U32 R2, R7, 0x100, R2 ;  /* 0x0000010007027825 */ /* 0x001fc800078e0002 */
[----:B------:R-:W-:-:S06]  /*0090*/  IMAD.WIDE.U32 R4, R5, 0x8, R2 ;  /* 0x0000000805047825 */ /* 0x000fcc00078e0002 */
[----:B-1----:R-:W2:Y:S01]  /*00a0*/  LDG.E.64 R4, desc[UR4][R4.64] ;  /* 0x0000000404047981 */ /* 0x002ea2000c1e1b00 */
[----:B------:R-:W0:Y:S02]  /*00b0*/  LDCU UR6, c[0x0][0x364] ;  /* 0x00006c80ff0677ac */ /* 0x000e240008000800 */
[----:B0-----:R-:W2:Y:S02]  /*00c0*/  I2F.F64.U32 R2, UR6 ;  /* 0x0000000600027d12 */ /* 0x001ea40008201800 */
[----:B--2---:R-:W-:Y:S01]  /*00d0*/  STG.E.64 desc[UR4][R4.64+0x10], R2 ;  /* 0x0000100204007986 */ /* 0x004fe2000c101b04 */
[----:B------:R-:W-:Y:S05]  /*00e0*/  EXIT ;  /* 0x000000000000794d */ /* 0x000fea0003800000 */
.L_x_0:
[----:B------:R-:W-:-:S00]  /*00f0*/  BRA `(.L_x_0) ;  /* 0xfffffffc00fc7947 */ /* 0x000fc0000383ffff */
[----:B------:R-:W-:-:S00]  /*0100*/  NOP ;  /* 0x0000000000007918 */ /* 0x000fc00000000000 */
[----:B------:R-:W-:-:S00]  /*0110*/  NOP ;  /* 0x0000000000007918 */ /* 0x000fc00000000000 */
[----:B------:R-:W-:-:S00]  /*0120*/  NOP ;  /* 0x0000000000007918 */ /* 0x000fc00000000000 */
[----:B------:R-:W-:-:S00]  /*0130*/  NOP ;  /* 0x0000000000007918 */ /* 0x000fc00000000000 */
[----:B------:R-:W-:-:S00]  /*0140*/  NOP ;  /* 0x0000000000007918 */ /* 0x000fc00000000000 */
[----:B------:R-:W-:-:S00]  /*0150*/  NOP ;  /* 0x0000000000007918 */ /* 0x000fc00000000000 */
[----:B------:R-:W-:-:S00]  /*0160*/  NOP ;  /* 0x0000000000007918 */ /* 0x000fc00000000000 */
[----:B------:R-:W-:-:S00]  /*0170*/  NOP ;  /* 0x0000000000007918 */ /* 0x000fc00000000000 */
.L_x_7:


//--------------------- .text._Z3addiPfS_         --------------------------
	.section	.text._Z3addiPfS_,"ax",@progbits
	.align	128
        .global         _Z3addiPfS_
        .type           _Z3addiPfS_,@function
        .size           _Z3addiPfS_,(.L_x_8 - _Z3addiPfS_)
        .other          _Z3addiPfS_,@"STO_CUDA_ENTRY STV_DEFAULT"
_Z3addiPfS_:
.text._Z3addiPfS_:
[----:B------:R-:W-:Y:S08]  /*0000*/  LDC R1, c[0x0][0x37c] ;  /* 0x0000df00ff017b82 */ /* 0x000ff00000000800 */
[----:B------:R-:W0:Y:S02]  /*0010*/  LDC R6, c[0x0][0x380] ;  /* 0x0000e000ff067b82 */ /* 0x000e240000000800 */
[----:B0-----:R-:W-:-:S13]  /*0020*/  ISETP.GE.AND P0, PT, R6, 0x1, PT ;  /* 0x000000010600780c */ /* 0x001fda0003f06270 */
[----:B------:R-:W-:Y:S05]  /*0030*/  @!P0 EXIT ;  /* 0x000000000000894d */ /* 0x000fea0003800000 */
[C---:B------:R-:W-:Y:S01]  /*0040*/  ISETP.GE.U32.AND P1, PT, R6.reuse, 0x10, PT ;  /* 0x000000100600780c */ /* 0x040fe20003f26070 */
[----:B------:R-:W0:Y:S01]  /*0050*/  LDCU.64 UR8, c[0x0][0x358] ;  /* 0x00006b00ff0877ac */ /* 0x000e220008000a00 */
[----:B------:R-:W-:Y:S01]  /*0060*/  LOP3.LUT R10, R6, 0xf, RZ, 0xc0, !PT ;  /* 0x0000000f060a7812 */ /* 0x000fe200078ec0ff */
[----:B------:R-:W-:-:S03]  /*0070*/  HFMA2 R0, -RZ, RZ, 0, 0 ;  /* 0x00000000ff007431 */ /* 0x000fc600000001ff */
[----:B------:R-:W-:-:S07]  /*0080*/  ISETP.NE.AND P0, PT, R10, RZ, PT ;  /* 0x000000ff0a00720c */ /* 0x000fce0003f05270 */
[----:B------:R-:W-:Y:S06]  /*0090*/  @!P1 BRA `(.L_x_1) ;  /* 0x0000000400589947 */ /* 0x000fec0003800000 */
[----:B------:R-:W1:Y:S01]  /*00a0*/  LDCU.64 UR6, c[0x0][0x388] ;  /* 0x00007100ff0677ac */ /* 0x000e620008000a00 */
[----:B------:R-:W-:Y:S01]  /*00b0*/  LOP3.LUT R0, R6, 0x7ffffff0, RZ, 0xc0, !PT ;  /* 0x7ffffff006007812 */ /* 0x000fe200078ec0ff */
[----:B------:R-:W2:Y:S03]  /*00c0*/  LDCU.64 UR4, c[0x0][0x390] ;  /* 0x00007200ff0477ac */ /* 0x000ea60008000a00 */
[----:B------:R-:W-:Y:S01]  /*00d0*/  IADD3 R7, PT, PT, -R0, RZ, RZ ;  /* 0x000000ff00077210 */ /* 0x000fe20007ffe1ff */
[----:B-1----:R-:W-:Y:S02]  /*00e0*/  UIADD3 UR6, UP0, UPT, UR6, 0x20, URZ ;  /* 0x0000002006067890 */ /* 0x002fe4000ff1e0ff */
[----:B--2---:R-:W-:Y:S02]  /*00f0*/  UIADD3 UR4, UP1, UPT, UR4, 0x20, URZ ;  /* 0x0000002004047890 */ /* 0x004fe4000ff3e0ff */
[----:B------:R-:W-:-:S02]  /*0100*/  UIADD3.X UR7, UPT, UPT, URZ, UR7, URZ, UP0, !UPT ;  /* 0x00000007ff077290 */ /* 0x000fc400087fe4ff */
[----:B------:R-:W-:Y:S01]  /*0110*/  MOV R12, UR6 ;  /* 0x00000006000c7c02 */ /* 0x000fe20008000f00 */
[----:B------:R-:W-:Y:S01]  /*0120*/  UIADD3.X UR5, UPT, UPT, URZ, UR5, URZ, UP1, !UPT ;  /* 0x00000005ff057290 */ /* 0x000fe20008ffe4ff */
[----:B------:R-:W-:Y:S02]  /*0130*/  MOV R8, UR4 ;  /* 0x0000000400087c02 */ /* 0x000fe40008000f00 */
[----:B------:R-:W-:-:S03]  /*0140*/  MOV R3, UR7 ;  /* 0x0000000700037c02 */ /* 0x000fc60008000f00 */
[----:B------:R-:W-:-:S07]  /*0150*/  MOV R9, UR5 ;  /* 0x0000000500097c02 */ /* 0x000fce0008000f00 */
.L_x_2:
[----:B------:R-:W-:Y:S02]  /*0160*/  MOV R2, R12 ;  /* 0x0000000c00027202 */ /* 0x000fe40000000f00 */
[----:B-1----:R-:W-:Y:S02]  /*0170*/  MOV R4, R8 ;  /* 0x0000000800047202 */ /* 0x002fe40000000f00 */
[----:B------:R-:W-:Y:S01]  /*0180*/  MOV R5, R9 ;  /* 0x0000000900057202 */ /* 0x000fe20000000f00 */
[----:B0-----:R-:W2:Y:S04]  /*0190*/  LDG.E R8, desc[UR8][R2.64+-0x20] ;  /* 0xffffe00802087981 */ /* 0x001ea8000c1e1900 */
[----:B------:R-:W2:Y:S04]  /*01a0*/  LDG.E R9, desc[UR8][R4.64+-0x20] ;  /* 0xffffe00804097981 */ /* 0x000ea8000c1e1900 */
[----:B------:R-:W3:Y:S04]  /*01b0*/  LDG.E R11, desc[UR8][R4.64+-0x1c] ;  /* 0xffffe408040b7981 */ /* 0x000ee8000c1e1900 */
[----:B------:R-:W4:Y:S04]  /*01c0*/  LDG.E R13, desc[UR8][R4.64+-0x18] ;  /* 0xffffe808040d7981 */ /* 0x000f28000c1e1900 */
[----:B------:R-:W5:Y:S01]  /*01d0*/  LDG.E R15, desc[UR8][R4.64+-0x14] ;  /* 0xffffec08040f7981 */ /* 0x000f62000c1e1900 */
[----:B--2---:R-:W-:-:S05]  /*01e0*/  FADD R9, R8, R9 ;  /* 0x0000000908097221 */ /* 0x004fca0000000000 */
[----:B------:R0:W-:Y:S04]  /*01f0*/  STG.E desc[UR8][R4.64+-0x20], R9 ;  /* 0xffffe00904007986 */ /* 0x0001e8000c101908 */
[----:B------:R-:W3:Y:S04]  /*0200*/  LDG.E R8, desc[UR8][R2.64+-0x1c] ;  /* 0xffffe40802087981 */ /* 0x000ee8000c1e1900 */
[----:B0-----:R-:W2:Y:S01]  /*0210*/  LDG.E R9, desc[UR8][R4.64+-0x10] ;  /* 0xfffff00804097981 */ /* 0x001ea2000c1e1900 */
[----:B---3--:R-:W-:-:S05]  /*0220*/  FADD R11, R8, R11 ;  /* 0x0000000b080b7221 */ /* 0x008fca0000000000 */
[----:B------:R0:W-:Y:S04]  /*0230*/  STG.E desc[UR8][R4.64+-0x1c], R11 ;  /* 0xffffe40b04007986 */ /* 0x0001e8000c101908 */
[----:B------:R-:W4:Y:S04]  /*0240*/  LDG.E R8, desc[UR8][R2.64+-0x18] ;  /* 0xffffe80802087981 */ /* 0x000f28000c1e1900 */
[----:B0-----:R-:W3:Y:S01]  /*0250*/  LDG.E R11, desc[UR8][R4.64+-0xc] ;  /* 0xfffff408040b7981 */ /* 0x001ee2000c1e1900 */
[----:B----4-:R-:W-:-:S05]  /*0260*/  FADD R13, R8, R13 ;  /* 0x0000000d080d7221 */ /* 0x010fca0000000000 */
[----:B------:R0:W-:Y:S04]  /*0270*/  STG.E desc[UR8][R4.64+-0x18], R13 ;  /* 0xffffe80d04007986 */ /* 0x0001e8000c101908 */
[----:B------:R-:W5:Y:S04]  /*0280*/  LDG.E R8, desc[UR8][R2.64+-0x14] ;  /* 0xffffec0802087981 */ /* 0x000f68000c1e1900 */
[----:B0-----:R-:W4:Y:S01]  /*0290*/  LDG.E R13, desc[UR8][R4.64+-0x8] ;  /* 0xfffff808040d7981 */ /* 0x001f22000c1e1900 */
[----:B-----5:R-:W-:-:S05]  /*02a0*/  FADD R15, R8, R15 ;  /* 0x0000000f080f7221 */ /* 0x020fca0000000000 */
[----:B------:R0:W-:Y:S04]  /*02b0*/  STG.E desc[UR8][R4.64+-0x14], R15 ;  /* 0xffffec0f04007986 */ /* 0x0001e8000c101908 */
[----:B------:R-:W2:Y:S04]  /*02c0*/  LDG.E R8, desc[UR8][R2.64+-0x10] ;  /* 0xfffff00802087981 */ /* 0x000ea8000c1e1900 */
[----:B0-----:R-:W5:Y:S01]  /*02d0*/  LDG.E R15, desc[UR8][R4.64+-0x4] ;  /* 0xfffffc08040f7981 */ /* 0x001f62000c1e1900 */
        /* <DEDUP_REMOVED lines=34> */
[----:B------:R-:W3:Y:S02]  /*0500*/  LDG.E R8, desc[UR8][R2.64+0x14] ;  /* 0x0000140802087981 */ /* 0x000ee4000c1e1900 */
[----:B---3--:R-:W-:-:S05]  /*0510*/  FADD R11, R8, R11 ;  /* 0x0000000b080b7221 */ /* 0x008fca0000000000 */
[----:B------:R1:W-:Y:S04]  /*0520*/  STG.E desc[UR8][R4.64+0x14], R11 ;  /* 0x0000140b04007986 */ /* 0x0003e8000c101908 */
[----:B------:R-:W4:Y:S01]  /*0530*/  LDG.E R8, desc[UR8][R2.64+0x18] ;  /* 0x0000180802087981 */ /* 0x000f22000c1e1900 */
[----:B------:R-:W-:Y:S01]  /*0540*/  IADD3 R7, PT, PT, R7, 0x10, RZ ;  /* 0x0000001007077810 */ /* 0x000fe20007ffe0ff */
[----:B----4-:R-:W-:-:S05]  /*0550*/  FADD R13, R8, R13 ;  /* 0x0000000d080d7221 */ /* 0x010fca0000000000 */
[----:B------:R1:W-:Y:S04]  /*0560*/  STG.E desc[UR8][R4.64+0x18], R13 ;  /* 0x0000180d04007986 */ /* 0x0003e8000c101908 */
[----:B------:R2:W5:Y:S01]  /*0570*/  LDG.E R8, desc[UR8][R2.64+0x1c] ;  /* 0x00001c0802087981 */ /* 0x000562000c1e1900 */
[----:B------:R-:W-:Y:S02]  /*0580*/  ISETP.NE.AND P1, PT, R7, RZ, PT ;  /* 0x000000ff0700720c */ /* 0x000fe40003f25270 */
[----:B------:R-:W-:-:S05]  /*0590*/  IADD3 R12, P2, PT, R2, 0x40, RZ ;  /* 0x00000040020c7810 */ /* 0x000fca0007f5e0ff */
[----:B--2---:R-:W-:Y:S02]  /*05a0*/  IMAD.X R3, RZ, RZ, R3, P2 ;  /* 0x000000ffff037224 */ /* 0x004fe400010e0603 */
[----:B-----5:R-:W-:Y:S01]  /*05b0*/  FADD R15, R8, R15 ;  /* 0x0000000f080f7221 */ /* 0x020fe20000000000 */
[----:B------:R-:W-:-:S04]  /*05c0*/  IADD3 R8, P3, PT, R4, 0x40, RZ ;  /* 0x0000004004087810 */ /* 0x000fc80007f7e0ff */
[----:B------:R1:W-:Y:S01]  /*05d0*/  STG.E desc[UR8][R4.64+0x1c], R15 ;  /* 0x00001c0f04007986 */ /* 0x0003e2000c101908 */
[----:B0-----:R-:W-:Y:S01]  /*05e0*/  IADD3.X R9, PT, PT, RZ, R5, RZ, P3, !PT ;  /* 0x00000005ff097210 */ /* 0x001fe20001ffe4ff */
[----:B------:R-:W-:Y:S07]  /*05f0*/  @P1 BRA `(.L_x_2) ;  /* 0xfffffff800d81947 */ /* 0x000fee000383ffff */
.L_x_1:
[----:B0-----:R-:W-:Y:S05]  /*0600*/  @!P0 EXIT ;  /* 0x000000000000894d */ /* 0x001fea0003800000 */
[----:B------:R-:W-:Y:S02]  /*0610*/  ISETP.GE.U32.AND P0, PT, R10, 0x8, PT ;  /* 0x000000080a00780c */ /* 0x000fe40003f06070 */
[----:B------:R-:W-:-:S04]  /*0620*/  LOP3.LUT R12, R6, 0x7, RZ, 0xc0, !PT ;  /* 0x00000007060c7812 */ /* 0x000fc800078ec0ff */
[----:B------:R-:W-:-:S07]  /*0630*/  ISETP.NE.AND P1, PT, R12, RZ, PT ;  /* 0x000000ff0c00720c */ /* 0x000fce0003f25270 */
[----:B------:R-:W-:Y:S06]  /*0640*/  @!P0 BRA `(.L_x_3) ;  /* 0x0000000000948947 */ /* 0x000fec0003800000 */
[----:B------:R-:W0:Y:S08]  /*0650*/  LDC.64 R2, c[0x0][0x388] ;  /* 0x0000e200ff027b82 */ /* 0x000e300000000a00 */
[----:B-1----:R-:W1:Y:S01]  /*0660*/  LDC.64 R4, c[0x0][0x390] ;  /* 0x0000e400ff047b82 */ /* 0x002e620000000a00 */
[----:B0-----:R-:W-:-:S05]  /*0670*/  IMAD.WIDE.U32 R2, R0, 0x4, R2 ;  /* 0x0000000400027825 */ /* 0x001fca00078e0002 */
[----:B------:R-:W2:Y:S01]  /*0680*/  LDG.E R7, desc[UR8][R2.64] ;  /* 0x0000000802077981 */ /* 0x000ea2000c1e1900 */
[----:B-1----:R-:W-:-:S05]  /*0690*/  IMAD.WIDE.U32 R4, R0, 0x4, R4 ;  /* 0x0000000400047825 */ /* 0x002fca00078e0004 */
[----:B------:R-:W2:Y:S04]  /*06a0*/  LDG.E R8, desc[UR8][R4.64] ;  /* 0x0000000804087981 */ /* 0x000ea8000c1e1900 */
[----:B------:R-:W3:Y:S04]  /*06b0*/  LDG.E R9, desc[UR8][R4.64+0x4] ;  /* 0x0000040804097981 */ /* 0x000ee8000c1e1900 */
[----:B------:R-:W4:Y:S04]  /*06c0*/  LDG.E R11, desc[UR8][R4.64+0x8] ;  /* 0x00000808040b7981 */ /* 0x000f28000c1e1900 */
[----:B------:R-:W5:Y:S01]  /*06d0*/  LDG.E R13, desc[UR8][R4.64+0xc] ;  /* 0x00000c08040d7981 */ /* 0x000f62000c1e1900 */
[----:B--2---:R-:W-:-:S05]  /*06e0*/  FADD R7, R7, R8 ;  /* 0x0000000807077221 */ /* 0x004fca0000000000 */
[----:B------:R-:W-:Y:S04]  /*06f0*/  STG.E desc[UR8][R4.64], R7 ;  /* 0x0000000704007986 */ /* 0x000fe8000c101908 */
[----:B------:R-:W3:Y:S02]  /*0700*/  LDG.E R8, desc[UR8][R2.64+0x4] ;  /* 0x0000040802087981 */ /* 0x000ee4000c1e1900 */
[----:B---3--:R-:W-:-:S05]  /*0710*/  FADD R9, R8, R9 ;  /* 0x0000000908097221 */ /* 0x008fca0000000000 */
[----:B------:R0:W-:Y:S04]  /*0720*/  STG.E desc[UR8][R4.64+0x4], R9 ;  /* 0x0000040904007986 */ /* 0x0001e8000c101908 */
[----:B------:R-:W4:Y:S04]  /*0730*/  LDG.E R8, desc[UR8][R2.64+0x8] ;  /* 0x0000080802087981 */ /* 0x000f28000c1e1900 */
[----:B0-----:R-:W2:Y:S01]  /*0740*/  LDG.E R9, desc[UR8][R4.64+0x14] ;  /* 0x0000140804097981 */ /* 0x001ea2000c1e1900 */
[----:B----4-:R-:W-:-:S05]  /*0750*/  FADD R11, R8, R11 ;  /* 0x0000000b080b7221 */ /* 0x010fca0000000000 */
[----:B------:R0:W-:Y:S04]  /*0760*/  STG.E desc[UR8][R4.64+0x8], R11 ;  /* 0x0000080b04007986 */ /* 0x0001e8000c101908 */
[----:B------:R-:W5:Y:S04]  /*0770*/  LDG.E R8, desc[UR8][R2.64+0xc] ;  /* 0x00000c0802087981 */ /* 0x000f68000c1e1900 */
[----:B0-----:R-:W3:Y:S01]  /*0780*/  LDG.E R11, desc[UR8][R4.64+0x18] ;  /* 0x00001808040b7981 */ /* 0x001ee2000c1e1900 */
[----:B-----5:R-:W-:-:S03]  /*0790*/  FADD R13, R8, R13 ;  /* 0x0000000d080d7221 */ /* 0x020fc60000000000 */
[----:B------:R-:W4:Y:S04]  /*07a0*/  LDG.E R8, desc[UR8][R4.64+0x10] ;  /* 0x0000100804087981 */ /* 0x000f28000c1e1900 */
[----:B------:R0:W-:Y:S04]  /*07b0*/  STG.E desc[UR8][R4.64+0xc], R13 ;  /* 0x00000c0d04007986 */ /* 0x0001e8000c101908 */
[----:B------:R-:W4:Y:S04]  /*07c0*/  LDG.E R7, desc[UR8][R2.64+0x10] ;  /* 0x0000100802077981 */ /* 0x000f28000c1e1900 */
[----:B0-----:R-:W5:Y:S01]  /*07d0*/  LDG.E R13, desc[UR8][R4.64+0x1c] ;  /* 0x00001c08040d7981 */ /* 0x001f62000c1e1900 */
[----:B----4-:R-:W-:-:S05]  /*07e0*/  FADD R7, R7, R8 ;  /* 0x0000000807077221 */ /* 0x010fca0000000000 */
[----:B------:R0:W-:Y:S04]  /*07f0*/  STG.E desc[UR8][R4.64+0x10], R7 ;  /* 0x0000100704007986 */ /* 0x0001e8000c101908 */
[----:B------:R-:W2:Y:S02]  /*0800*/  LDG.E R8, desc[UR8][R2.64+0x14] ;  /* 0x0000140802087981 */ /* 0x000ea4000c1e1900 */
[----:B--2---:R-:W-:-:S05]  /*0810*/  FADD R9, R8, R9 ;  /* 0x0000000908097221 */ /* 0x004fca0000000000 */
[----:B------:R0:W-:Y:S04]  /*0820*/  STG.E desc[UR8][R4.64+0x14], R9 ;  /* 0x0000140904007986 */ /* 0x0001e8000c101908 */
[----:B------:R-:W3:Y:S02]  /*0830*/  LDG.E R8, desc[UR8][R2.64+0x18] ;  /* 0x0000180802087981 */ /* 0x000ee4000c1e1900 */
[----:B---3--:R-:W-:-:S05]  /*0840*/  FADD R11, R8, R11 ;  /* 0x0000000b080b7221 */ /* 0x008fca0000000000 */
[----:B------:R0:W-:Y:S04]  /*0850*/  STG.E desc[UR8][R4.64+0x18], R11 ;  /* 0x0000180b04007986 */ /* 0x0001e8000c101908 */
[----:B------:R-:W5:Y:S01]  /*0860*/  LDG.E R8, desc[UR8][R2.64+0x1c] ;  /* 0x00001c0802087981 */ /* 0x000f62000c1e1900 */
[----:B------:R-:W-:Y:S01]  /*0870*/  IADD3 R0, PT, PT, R0, 0x8, RZ ;  /* 0x0000000800007810 */ /* 0x000fe20007ffe0ff */
[----:B-----5:R-:W-:-:S05]  /*0880*/  FADD R13, R8, R13 ;  /* 0x0000000d080d7221 */ /* 0x020fca0000000000 */
[----:B------:R0:W-:Y:S02]  /*0890*/  STG.E desc[UR8][R4.64+0x1c], R13 ;  /* 0x00001c0d04007986 */ /* 0x0001e4000c101908 */
.L_x_3:
[----:B------:R-:W-:Y:S05]  /*08a0*/  @!P1 EXIT ;  /* 0x000000000000994d */ /* 0x000fea0003800000 */
[----:B------:R-:W-:Y:S02]  /*08b0*/  ISETP.GE.U32.AND P0, PT, R12, 0x4, PT ;  /* 0x000000040c00780c */ /* 0x000fe40003f06070 */
[----:B------:R-:W-:-:S04]  /*08c0*/  LOP3.LUT R6, R6, 0x3, RZ, 0xc0, !PT ;  /* 0x0000000306067812 */ /* 0x000fc800078ec0ff */
[----:B------:R-:W-:-:S07]  /*08d0*/  ISETP.NE.AND P1, PT, R6, RZ, PT ;  /* 0x000000ff0600720c */ /* 0x000fce0003f25270 */
[----:B------:R-:W-:Y:S06]  /*08e0*/  @!P0 BRA `(.L_x_4) ;  /* 0x0000000000548947 */ /* 0x000fec0003800000 */
[----:B01----:R-:W0:Y:S08]  /*08f0*/  LDC.64 R4, c[0x0][0x388] ;  /* 0x0000e200ff047b82 */ /* 0x003e300000000a00 */
[----:B------:R-:W1:Y:S01]  /*0900*/  LDC.64 R2, c[0x0][0x390] ;  /* 0x0000e400ff027b82 */ /* 0x000e620000000a00 */
        /* <DEDUP_REMOVED lines=8> */
[----:B------:R2:W-:Y:S04]  /*0990*/  STG.E desc[UR8][R2.64], R7 ;  /* 0x0000000702007986 */ /* 0x0005e8000c101908 */
[----:B------:R-:W3:Y:S02]  /*09a0*/  LDG.E R8, desc[UR8][R4.64+0x4] ;  /* 0x0000040804087981 */ /* 0x000ee4000c1e1900 */
[----:B---3--:R-:W-:-:S05]  /*09b0*/  FADD R9, R8, R9 ;  /* 0x0000000908097221 */ /* 0x008fca0000000000 */
[----:B------:R2:W-:Y:S04]  /*09c0*/  STG.E desc[UR8][R2.64+0x4], R9 ;  /* 0x0000040902007986 */ /* 0x0005e8000c101908 */
[----:B------:R-:W4:Y:S02]  /*09d0*/  LDG.E R8, desc[UR8][R4.64+0x8] ;  /* 0x0000080804087981 */ /* 0x000f24000c1e1900 */
[----:B----4-:R-:W-:-:S05]  /*09e0*/  FADD R11, R8, R11 ;  /* 0x0000000b080b7221 */ /* 0x010fca0000000000 */
[----:B------:R2:W-:Y:S04]  /*09f0*/  STG.E desc[UR8][R2.64+0x8], R11 ;  /* 0x0000080b02007986 */ /* 0x0005e8000c101908 */
[----:B------:R-:W5:Y:S01]  /*0a00*/  LDG.E R8, desc[UR8][R4.64+0xc] ;  /* 0x00000c0804087981 */ /* 0x000f62000c1e1900 */
[----:B------:R-:W-:Y:S01]  /*0a10*/  IADD3 R0, PT, PT, R0, 0x4, RZ ;  /* 0x0000000400007810 */ /* 0x000fe20007ffe0ff */
[----:B-----5:R-:W-:-:S05]  /*0a20*/  FADD R13, R8, R13 ;  /* 0x0000000d080d7221 */ /* 0x020fca0000000000 */
[----:B------:R2:W-:Y:S02]  /*0a30*/  STG.E desc[UR8][R2.64+0xc], R13 ;  /* 0x00000c0d02007986 */ /* 0x0005e4000c101908 */
.L_x_4:
[----:B------:R-:W-:Y:S05]  /*0a40*/  @!P1 EXIT ;  /* 0x000000000000994d */ /* 0x000fea0003800000 */
[----:B--2---:R-:W2:Y:S01]  /*0a50*/  LDC.64 R2, c[0x0][0x390] ;  /* 0x0000e400ff027b82 */ /* 0x004ea20000000a00 */
[----:B------:R-:W-:-:S07]  /*0a60*/  IMAD.MOV R6, RZ, RZ, -R6 ;  /* 0x000000ffff067224 */ /* 0x000fce00078e0a06 */
[----:B01----:R-:W0:Y:S01]  /*0a70*/  LDC.64 R4, c[0x0][0x388] ;  /* 0x0000e200ff047b82 */ /* 0x003e220000000a00 */
[----:B--2---:R-:W-:-:S05]  /*0a80*/  IMAD.WIDE.U32 R2, R0, 0x4, R2 ;  /* 0x0000000400027825 */ /* 0x004fca00078e0002 */
[----:B------:R-:W-:Y:S01]  /*0a90*/  MOV R9, R3 ;  /* 0x0000000300097202 */ /* 0x000fe20000000f00 */
[----:B0-----:R-:W-:Y:S01]  /*0aa0*/  IMAD.WIDE.U32 R4, R0, 0x4, R4 ;  /* 0x0000000400047825 */ /* 0x001fe200078e0004 */
[----:B------:R-:W-:-:S07]  /*0ab0*/  MOV R0, R2 ;  /* 0x0000000200007202 */ /* 0x000fce0000000f00 */
.L_x_5:
[----:B0-----:R-:W-:Y:S02]  /*0ac0*/  MOV R2, R0 ;  /* 0x0000000000027202 */ /* 0x001fe40000000f00 */
[----:B------:R-:W-:Y:S01]  /*0ad0*/  MOV R3, R9 ;  /* 0x0000000900037202 */ /* 0x000fe20000000f00 */
[----:B------:R0:W2:Y:S04]  /*0ae0*/  LDG.E R0, desc[UR8][R4.64] ;  /* 0x0000000804007981 */ /* 0x0000a8000c1e1900 */
[----:B------:R-:W2:Y:S01]  /*0af0*/  LDG.E R7, desc[UR8][R2.64] ;  /* 0x0000000802077981 */ /* 0x000ea2000c1e1900 */
[----:B------:R-:W-:-:S04]  /*0b00*/  IADD3 R6, PT, PT, R6, 0x1, RZ ;  /* 0x0000000106067810 */ /* 0x000fc80007ffe0ff */
[----:B------:R-:W-:Y:S02]  /*0b10*/  ISETP.NE.AND P0, PT, R6, RZ, PT ;  /* 0x000000ff0600720c */ /* 0x000fe40003f05270 */
[----:B0-----:R-:W-:-:S04]  /*0b20*/  IADD3 R4, P2, PT, R4, 0x4, RZ ;  /* 0x0000000404047810 */ /* 0x001fc80007f5e0ff */
[----:B------:R-:W-:Y:S01]  /*0b30*/  IADD3.X R5, PT, PT, RZ, R5, RZ, P2, !PT ;  /* 0x00000005ff057210 */ /* 0x000fe200017fe4ff */
[----:B--2---:R-:W-:Y:S01]  /*0b40*/  FADD R7, R0, R7 ;  /* 0x0000000700077221 */ /* 0x004fe20000000000 */
[----:B------:R-:W-:-:S04]  /*0b50*/  IADD3 R0, P1, PT, R2, 0x4, RZ ;  /* 0x0000000402007810 */ /* 0x000fc80007f3e0ff */
[----:B------:R0:W-:Y:S01]  /*0b60*/  STG.E desc[UR8][R2.64], R7 ;  /* 0x0000000702007986 */ /* 0x0001e2000c101908 */
[----:B------:R-:W-:Y:S01]  /*0b70*/  IADD3.X R9, PT, PT, RZ, R3, RZ, P1, !PT ;  /* 0x00000003ff097210 */ /* 0x000fe20000ffe4ff */
[----:B------:R-:W-:Y:S07]  /*0b80*/  @P0 BRA `(.L_x_5) ;  /* 0xfffffffc00cc0947 */ /* 0x000fee000383ffff */
[----:B------:R-:W-:Y:S05]  /*0b90*/  EXIT ;  /* 0x000000000000794d */ /* 0x000fea0003800000 */
.L_x_6:
        /* <DEDUP_REMOVED lines=14> */
.L_x_8:


//--------------------- .nv.global.init           --------------------------
	.section	.nv.global.init,"aw",@progbits
	.align	4
.nv.global.init:
	.type		N,@object
	.size		N,(.L_0 - N)
	.other		N,@"STV_DEFAULT STO_CUDA_MANAGED"
N:
        /*0000*/ 	.byte	0x00, 0x00, 0x10, 0x00
.L_0:


//--------------------- .nv.shared.reserved.0     --------------------------
	.section	.nv.shared.reserved.0,"aw",@nobits
	.weak		__nv_reservedSMEM_offset_0_alias
	.size		__nv_reservedSMEM_offset_0_alias, 0, 64
	.other		__nv_reservedSMEM_offset_0_alias,@"STO_CUDA_RESERVED_SHARED STV_DEFAULT"
__nv_reservedSMEM_offset_0_alias:
	.zero		0
	.zero		64


//--------------------- .nv.global                --------------------------
	.section	.nv.global,"aw",@nobits
	.align	8
.nv.global:
	.type		a,@object
	.size		a,(x - a)
	.other		a,@"STV_DEFAULT STO_CUDA_MANAGED"
a:
	.zero		16384
	.type		x,@object
	.size		x,(y - x)
	.other		x,@"STV_DEFAULT STO_CUDA_MANAGED"
x:
	.zero		48
	.type		y,@object
	.size		y,(.L_2 - y)
	.other		y,@"STV_DEFAULT STO_CUDA_MANAGED"
y:
	.zero		48
.L_2:


//--------------------- .nv.constant0._Z4roUpi    --------------------------
	.section	.nv.constant0._Z4roUpi,"a",@progbits
	.sectionflags	@""
	.align	4
.nv.constant0._Z4roUpi:
	.zero		900


//--------------------- .nv.constant0._Z3addiPfS_ --------------------------
	.section	.nv.constant0._Z3addiPfS_,"a",@progbits
	.sectionflags	@""
	.align	4
.nv.constant0._Z3addiPfS_:
	.zero		920


//--------------------- SYMBOLS --------------------------

	.type		.nv.reservedSmem.offset0,@object
	.size		.nv.reservedSmem.offset0,0x4
